//
// Generated by NVIDIA NVVM Compiler
//
// Compiler Build ID: CL-36424714
// Cuda compilation tools, release 13.0, V13.0.88
// Based on NVVM 20.0.0
//

.version 9.0
.target sm_100
.address_size 64

	// .globl	_Z4scanPiiS_
// _ZZ4scanPiiS_E5toadd has been demoted
.extern .shared .align 16 .b8 shm[];

.visible .entry _Z4scanPiiS_(
	.param .u64 .ptr .align 1 _Z4scanPiiS__param_0,
	.param .u32 _Z4scanPiiS__param_1,
	.param .u64 .ptr .align 1 _Z4scanPiiS__param_2
)
{
	.reg .pred 	%p<26>;
	.reg .b32 	%r<180>;
	.reg .b64 	%rd<107>;
	// demoted variable
	.shared .align 8 .u64 _ZZ4scanPiiS_E5toadd;
	ld.param.u64 	%rd4, [_Z4scanPiiS__param_0];
	ld.param.u32 	%r26, [_Z4scanPiiS__param_1];
	ld.param.u64 	%rd5, [_Z4scanPiiS__param_2];
	mov.u32 	%r1, %ntid.x;
	mul.wide.u32 	%rd6, %r1, 4;
	mov.u32 	%r27, shm;
	cvt.u64.u32 	%rd7, %r27;
	cvta.shared.u64 	%rd8, %rd7;
	add.s64 	%rd9, %rd8, %rd6;
	st.shared.u64 	[_ZZ4scanPiiS_E5toadd], %rd9;
	mov.u32 	%r2, %tid.x;
	shr.u32 	%r3, %r2, 5;
	and.b32  	%r4, %r2, 31;
	setp.ne.s32 	%p1, %r4, 0;
	@%p1 bra 	$L__BB0_2;
	add.s32 	%r28, %r1, %r3;
	shl.b32 	%r29, %r28, 2;
	add.s32 	%r31, %r27, %r29;
	mov.b32 	%r32, 0;
	st.shared.u32 	[%r31], %r32;
$L__BB0_2:
	shl.b32 	%r33, %r2, 2;
	add.s32 	%r5, %r27, %r33;
	mov.b32 	%r35, 0;
	st.shared.u32 	[%r5], %r35;
	setp.ge.s32 	%p2, %r2, %r26;
	@%p2 bra 	$L__BB0_4;
	cvta.to.global.u64 	%rd10, %rd4;
	mul.wide.u32 	%rd11, %r2, 4;
	add.s64 	%rd12, %rd10, %rd11;
	ld.global.u32 	%r36, [%rd12];
	st.shared.u32 	[%r5], %r36;
$L__BB0_4:
	setp.ne.s32 	%p3, %r4, 0;
	setp.eq.s32 	%p4, %r4, 0;
	bar.sync 	0;
	ld.shared.u32 	%r37, [%r5];
	shfl.sync.up.b32	%r38|%p5, %r37, 1, 0, -1;
	selp.b32 	%r39, 0, %r38, %p4;
	add.s32 	%r40, %r39, %r37;
	shfl.sync.up.b32	%r41|%p6, %r40, 2, 0, -1;
	setp.lt.u32 	%p7, %r4, 2;
	selp.b32 	%r42, 0, %r41, %p7;
	add.s32 	%r43, %r42, %r40;
	shfl.sync.up.b32	%r44|%p8, %r43, 4, 0, -1;
	setp.lt.u32 	%p9, %r4, 4;
	selp.b32 	%r45, 0, %r44, %p9;
	add.s32 	%r46, %r45, %r43;
	shfl.sync.up.b32	%r47|%p10, %r46, 8, 0, -1;
	setp.lt.u32 	%p11, %r4, 8;
	selp.b32 	%r48, 0, %r47, %p11;
	add.s32 	%r49, %r48, %r46;
	shfl.sync.up.b32	%r50|%p12, %r49, 16, 0, -1;
	setp.lt.u32 	%p13, %r4, 16;
	selp.b32 	%r51, 0, %r50, %p13;
	add.s32 	%r52, %r51, %r49;
	st.shared.u32 	[%r5], %r52;
	bar.sync 	0;
	add.s32 	%r177, %r2, 32;
	setp.ge.u32 	%p14, %r177, %r1;
	or.pred  	%p15, %p3, %p14;
	@%p15 bra 	$L__BB0_18;
	sub.s32 	%r54, %r1, %r2;
	add.s32 	%r55, %r54, -33;
	shr.u32 	%r56, %r55, 5;
	add.s32 	%r7, %r56, 1;
	and.b32  	%r8, %r7, 15;
	setp.lt.u32 	%p16, %r55, 480;
	@%p16 bra 	$L__BB0_9;
	add.s32 	%r175, %r2, 256;
	and.b32  	%r57, %r7, 268435440;
	neg.s32 	%r174, %r57;
$L__BB0_7:
	.pragma "nounroll";
	add.s32 	%r58, %r175, -224;
	ld.shared.u64 	%rd13, [_ZZ4scanPiiS_E5toadd];
	shr.u32 	%r59, %r58, 5;
	mul.wide.u32 	%rd14, %r59, 4;
	add.s64 	%rd15, %rd13, %rd14;
	ld.shared.u32 	%r60, [%r5+124];
	atom.add.u32 	%r61, [%rd15], %r60;
	add.s32 	%r62, %r175, -192;
	ld.shared.u64 	%rd16, [_ZZ4scanPiiS_E5toadd];
	shr.u32 	%r63, %r62, 5;
	mul.wide.u32 	%rd17, %r63, 4;
	add.s64 	%rd18, %rd16, %rd17;
	ld.shared.u32 	%r64, [%r5+124];
	atom.add.u32 	%r65, [%rd18], %r64;
	add.s32 	%r66, %r175, -160;
	ld.shared.u64 	%rd19, [_ZZ4scanPiiS_E5toadd];
	shr.u32 	%r67, %r66, 5;
	mul.wide.u32 	%rd20, %r67, 4;
	add.s64 	%rd21, %rd19, %rd20;
	ld.shared.u32 	%r68, [%r5+124];
	atom.add.u32 	%r69, [%rd21], %r68;
	add.s32 	%r70, %r175, -128;
	ld.shared.u64 	%rd22, [_ZZ4scanPiiS_E5toadd];
	shr.u32 	%r71, %r70, 5;
	mul.wide.u32 	%rd23, %r71, 4;
	add.s64 	%rd24, %rd22, %rd23;
	ld.shared.u32 	%r72, [%r5+124];
	atom.add.u32 	%r73, [%rd24], %r72;
	add.s32 	%r74, %r175, -96;
	ld.shared.u64 	%rd25, [_ZZ4scanPiiS_E5toadd];
	shr.u32 	%r75, %r74, 5;
	mul.wide.u32 	%rd26, %r75, 4;
	add.s64 	%rd27, %rd25, %rd26;
	ld.shared.u32 	%r76, [%r5+124];
	atom.add.u32 	%r77, [%rd27], %r76;
	add.s32 	%r78, %r175, -64;
	ld.shared.u64 	%rd28, [_ZZ4scanPiiS_E5toadd];
	shr.u32 	%r79, %r78, 5;
	mul.wide.u32 	%rd29, %r79, 4;
	add.s64 	%rd30, %rd28, %rd29;
	ld.shared.u32 	%r80, [%r5+124];
	atom.add.u32 	%r81, [%rd30], %r80;
	add.s32 	%r82, %r175, -32;
	ld.shared.u64 	%rd31, [_ZZ4scanPiiS_E5toadd];
	shr.u32 	%r83, %r82, 5;
	mul.wide.u32 	%rd32, %r83, 4;
	add.s64 	%rd33, %rd31, %rd32;
	ld.shared.u32 	%r84, [%r5+124];
	atom.add.u32 	%r85, [%rd33], %r84;
	add.s32 	%r86, %r175, 256;
	ld.shared.u64 	%rd34, [_ZZ4scanPiiS_E5toadd];
	shr.u32 	%r87, %r175, 5;
	mul.wide.u32 	%rd35, %r87, 4;
	add.s64 	%rd36, %rd34, %rd35;
	ld.shared.u32 	%r88, [%r5+124];
	atom.add.u32 	%r89, [%rd36], %r88;
	add.s32 	%r90, %r175, 32;
	ld.shared.u64 	%rd37, [_ZZ4scanPiiS_E5toadd];
	shr.u32 	%r91, %r90, 5;
	mul.wide.u32 	%rd38, %r91, 4;
	add.s64 	%rd39, %rd37, %rd38;
	ld.shared.u32 	%r92, [%r5+124];
	atom.add.u32 	%r93, [%rd39], %r92;
	add.s32 	%r94, %r175, 64;
	ld.shared.u64 	%rd40, [_ZZ4scanPiiS_E5toadd];
	shr.u32 	%r95, %r94, 5;
	mul.wide.u32 	%rd41, %r95, 4;
	add.s64 	%rd42, %rd40, %rd41;
	ld.shared.u32 	%r96, [%r5+124];
	atom.add.u32 	%r97, [%rd42], %r96;
	add.s32 	%r98, %r175, 96;
	ld.shared.u64 	%rd43, [_ZZ4scanPiiS_E5toadd];
	shr.u32 	%r99, %r98, 5;
	mul.wide.u32 	%rd44, %r99, 4;
	add.s64 	%rd45, %rd43, %rd44;
	ld.shared.u32 	%r100, [%r5+124];
	atom.add.u32 	%r101, [%rd45], %r100;
	add.s32 	%r102, %r175, 128;
	ld.shared.u64 	%rd46, [_ZZ4scanPiiS_E5toadd];
	shr.u32 	%r103, %r102, 5;
	mul.wide.u32 	%rd47, %r103, 4;
	add.s64 	%rd48, %rd46, %rd47;
	ld.shared.u32 	%r104, [%r5+124];
	atom.add.u32 	%r105, [%rd48], %r104;
	add.s32 	%r106, %r175, 160;
	ld.shared.u64 	%rd49, [_ZZ4scanPiiS_E5toadd];
	shr.u32 	%r107, %r106, 5;
	mul.wide.u32 	%rd50, %r107, 4;
	add.s64 	%rd51, %rd49, %rd50;
	ld.shared.u32 	%r108, [%r5+124];
	atom.add.u32 	%r109, [%rd51], %r108;
	add.s32 	%r110, %r175, 192;
	ld.shared.u64 	%rd52, [_ZZ4scanPiiS_E5toadd];
	shr.u32 	%r111, %r110, 5;
	mul.wide.u32 	%rd53, %r111, 4;
	add.s64 	%rd54, %rd52, %rd53;
	ld.shared.u32 	%r112, [%r5+124];
	atom.add.u32 	%r113, [%rd54], %r112;
	add.s32 	%r114, %r175, 224;
	ld.shared.u64 	%rd55, [_ZZ4scanPiiS_E5toadd];
	shr.u32 	%r115, %r114, 5;
	mul.wide.u32 	%rd56, %r115, 4;
	add.s64 	%rd57, %rd55, %rd56;
	ld.shared.u32 	%r116, [%r5+124];
	atom.add.u32 	%r117, [%rd57], %r116;
	ld.shared.u64 	%rd58, [_ZZ4scanPiiS_E5toadd];
	shr.u32 	%r118, %r86, 5;
	mul.wide.u32 	%rd59, %r118, 4;
	add.s64 	%rd60, %rd58, %rd59;
	ld.shared.u32 	%r119, [%r5+124];
	atom.add.u32 	%r120, [%rd60], %r119;
	add.s32 	%r175, %r175, 512;
	add.s32 	%r174, %r174, 16;
	setp.ne.s32 	%p17, %r174, 0;
	@%p17 bra 	$L__BB0_7;
	add.s32 	%r177, %r175, -224;
$L__BB0_9:
	setp.eq.s32 	%p18, %r8, 0;
	@%p18 bra 	$L__BB0_18;
	and.b32  	%r17, %r7, 7;
	setp.lt.u32 	%p19, %r8, 8;
	@%p19 bra 	$L__BB0_12;
	ld.shared.u64 	%rd61, [_ZZ4scanPiiS_E5toadd];
	shr.u32 	%r121, %r177, 5;
	mul.wide.u32 	%rd62, %r121, 4;
	add.s64 	%rd63, %rd61, %rd62;
	ld.shared.u32 	%r122, [%r5+124];
	atom.add.u32 	%r123, [%rd63], %r122;
	add.s32 	%r124, %r177, 32;
	ld.shared.u64 	%rd64, [_ZZ4scanPiiS_E5toadd];
	shr.u32 	%r125, %r124, 5;
	mul.wide.u32 	%rd65, %r125, 4;
	add.s64 	%rd66, %rd64, %rd65;
	ld.shared.u32 	%r126, [%r5+124];
	atom.add.u32 	%r127, [%rd66], %r126;
	add.s32 	%r128, %r177, 64;
	ld.shared.u64 	%rd67, [_ZZ4scanPiiS_E5toadd];
	shr.u32 	%r129, %r128, 5;
	mul.wide.u32 	%rd68, %r129, 4;
	add.s64 	%rd69, %rd67, %rd68;
	ld.shared.u32 	%r130, [%r5+124];
	atom.add.u32 	%r131, [%rd69], %r130;
	add.s32 	%r132, %r177, 96;
	ld.shared.u64 	%rd70, [_ZZ4scanPiiS_E5toadd];
	shr.u32 	%r133, %r132, 5;
	mul.wide.u32 	%rd71, %r133, 4;
	add.s64 	%rd72, %rd70, %rd71;
	ld.shared.u32 	%r134, [%r5+124];
	atom.add.u32 	%r135, [%rd72], %r134;
	add.s32 	%r136, %r177, 128;
	ld.shared.u64 	%rd73, [_ZZ4scanPiiS_E5toadd];
	shr.u32 	%r137, %r136, 5;
	mul.wide.u32 	%rd74, %r137, 4;
	add.s64 	%rd75, %rd73, %rd74;
	ld.shared.u32 	%r138, [%r5+124];
	atom.add.u32 	%r139, [%rd75], %r138;
	add.s32 	%r140, %r177, 160;
	ld.shared.u64 	%rd76, [_ZZ4scanPiiS_E5toadd];
	shr.u32 	%r141, %r140, 5;
	mul.wide.u32 	%rd77, %r141, 4;
	add.s64 	%rd78, %rd76, %rd77;
	ld.shared.u32 	%r142, [%r5+124];
	atom.add.u32 	%r143, [%rd78], %r142;
	add.s32 	%r144, %r177, 192;
	ld.shared.u64 	%rd79, [_ZZ4scanPiiS_E5toadd];
	shr.u32 	%r145, %r144, 5;
	mul.wide.u32 	%rd80, %r145, 4;
	add.s64 	%rd81, %rd79, %rd80;
	ld.shared.u32 	%r146, [%r5+124];
	atom.add.u32 	%r147, [%rd81], %r146;
	add.s32 	%r148, %r177, 224;
	ld.shared.u64 	%rd82, [_ZZ4scanPiiS_E5toadd];
	shr.u32 	%r149, %r148, 5;
	mul.wide.u32 	%rd83, %r149, 4;
	add.s64 	%rd84, %rd82, %rd83;
	ld.shared.u32 	%r150, [%r5+124];
	atom.add.u32 	%r151, [%rd84], %r150;
	add.s32 	%r177, %r177, 256;
$L__BB0_12:
	setp.eq.s32 	%p20, %r17, 0;
	@%p20 bra 	$L__BB0_18;
	and.b32  	%r20, %r7, 3;
	setp.lt.u32 	%p21, %r17, 4;
	@%p21 bra 	$L__BB0_15;
	ld.shared.u64 	%rd85, [_ZZ4scanPiiS_E5toadd];
	shr.u32 	%r152, %r177, 5;
	mul.wide.u32 	%rd86, %r152, 4;
	add.s64 	%rd87, %rd85, %rd86;
	ld.shared.u32 	%r153, [%r5+124];
	atom.add.u32 	%r154, [%rd87], %r153;
	add.s32 	%r155, %r177, 32;
	ld.shared.u64 	%rd88, [_ZZ4scanPiiS_E5toadd];
	shr.u32 	%r156, %r155, 5;
	mul.wide.u32 	%rd89, %r156, 4;
	add.s64 	%rd90, %rd88, %rd89;
	ld.shared.u32 	%r157, [%r5+124];
	atom.add.u32 	%r158, [%rd90], %r157;
	add.s32 	%r159, %r177, 64;
	ld.shared.u64 	%rd91, [_ZZ4scanPiiS_E5toadd];
	shr.u32 	%r160, %r159, 5;
	mul.wide.u32 	%rd92, %r160, 4;
	add.s64 	%rd93, %rd91, %rd92;
	ld.shared.u32 	%r161, [%r5+124];
	atom.add.u32 	%r162, [%rd93], %r161;
	add.s32 	%r163, %r177, 96;
	ld.shared.u64 	%rd94, [_ZZ4scanPiiS_E5toadd];
	shr.u32 	%r164, %r163, 5;
	mul.wide.u32 	%rd95, %r164, 4;
	add.s64 	%rd96, %rd94, %rd95;
	ld.shared.u32 	%r165, [%r5+124];
	atom.add.u32 	%r166, [%rd96], %r165;
	add.s32 	%r177, %r177, 128;
$L__BB0_15:
	setp.eq.s32 	%p22, %r20, 0;
	@%p22 bra 	$L__BB0_18;
	shr.u32 	%r167, %r177, 3;
	cvt.u64.u32 	%rd97, %r167;
	and.b64  	%rd106, %rd97, 536870908;
	neg.s32 	%r179, %r20;
$L__BB0_17:
	.pragma "nounroll";
	ld.shared.u64 	%rd98, [_ZZ4scanPiiS_E5toadd];
	add.s64 	%rd99, %rd98, %rd106;
	ld.shared.u32 	%r168, [%r5+124];
	atom.add.u32 	%r169, [%rd99], %r168;
	add.s64 	%rd106, %rd106, 4;
	add.s32 	%r179, %r179, 1;
	setp.ne.s32 	%p23, %r179, 0;
	@%p23 bra 	$L__BB0_17;
$L__BB0_18:
	bar.sync 	0;
	setp.lt.u32 	%p24, %r2, 32;
	@%p24 bra 	$L__BB0_20;
	ld.shared.u64 	%rd100, [_ZZ4scanPiiS_E5toadd];
	mul.wide.u32 	%rd101, %r3, 4;
	add.s64 	%rd102, %rd100, %rd101;
	ld.u32 	%r170, [%rd102];
	ld.shared.u32 	%r171, [%r5];
	add.s32 	%r172, %r171, %r170;
	st.shared.u32 	[%r5], %r172;
$L__BB0_20:
	setp.ge.s32 	%p25, %r2, %r26;
	@%p25 bra 	$L__BB0_22;
	ld.shared.u32 	%r173, [%r5];
	cvta.to.global.u64 	%rd103, %rd5;
	mul.wide.u32 	%rd104, %r2, 4;
	add.s64 	%rd105, %rd103, %rd104;
	st.global.u32 	[%rd105], %r173;
$L__BB0_22:
	ret;

}


// ===== COMPILED SASS (sm_100) =====

	.target	sm_100

	.elftype	@"ET_EXEC"


//--------------------- .note.nv.tkinfo           --------------------------
	.section	.note.nv.tkinfo,"",@"SHT_NOTE"
	.sectionflags	@"SHF_NOTE_NV_TKINFO"
	.tkinfo
        /*0018*/ 	.word	0x00000002
        /*0030*/ 	.string	""
        /*0030*/ 	.string	"ptxas"
        /*0030*/ 	.string	"Cuda compilation tools, release 13.0, V13.0.88"
        /*0030*/ 	.string	"Build cuda_13.0.r13.0/compiler.36424714_0"
        /*0030*/ 	.string	"-arch sm_100 -m 64 "



//--------------------- .note.nv.cuinfo           --------------------------
	.section	.note.nv.cuinfo,"",@"SHT_NOTE"
	.sectionflags	@"SHF_NOTE_NV_CUINFO"
        /*0018*/ 	.short	0x0002
        /*001a*/ 	.short	0x0064
        /*001c*/ 	.short	0x0082
	.zero		2


//--------------------- .nv.info                  --------------------------
	.section	.nv.info,"",@"SHT_CUDA_INFO"
	.align	4


	//----- nvinfo : EIATTR_REGCOUNT
	.align		4
        /*0000*/ 	.byte	0x04, 0x2f
        /*0002*/ 	.short	(.L_1 - .L_0)
	.align		4
.L_0:
        /*0004*/ 	.word	index@(_Z4scanPiiS_)
        /*0008*/ 	.word	0x00000018


	//----- nvinfo : EIATTR_FRAME_SIZE
	.align		4
.L_1:
        /*000c*/ 	.byte	0x04, 0x11
        /*000e*/ 	.short	(.L_3 - .L_2)
	.align		4
.L_2:
        /*0010*/ 	.word	index@(_Z4scanPiiS_)
        /*0014*/ 	.word	0x00000000


	//----- nvinfo : EIATTR_MIN_STACK_SIZE
	.align		4
.L_3:
        /*0018*/ 	.byte	0x04, 0x12
        /*001a*/ 	.short	(.L_5 - .L_4)
	.align		4
.L_4:
        /*001c*/ 	.word	index@(_Z4scanPiiS_)
        /*0020*/ 	.word	0x00000000
.L_5:


//--------------------- .nv.compat                --------------------------
	.section	.nv.compat,"",@"SHT_CUDA_COMPAT_INFO"
	.align	4
        /*0000*/ 	.byte	0x02, 0x09, 0x00, 0x00, 0x02, 0x02, 0x01, 0x00, 0x02, 0x05, 0x05, 0x00, 0x03, 0x07, 0x01, 0x01
        /*0010*/ 	.byte	0x02, 0x03, 0x00, 0x00, 0x02, 0x06, 0x01, 0x00, 0x04, 0x0b, 0x08, 0x00, 0x09, 0x00, 0x00, 0x00
        /*0020*/ 	.byte	0x00, 0x00, 0x00, 0x00


//--------------------- .nv.info._Z4scanPiiS_     --------------------------
	.section	.nv.info._Z4scanPiiS_,"",@"SHT_CUDA_INFO"
	.sectionflags	@""
	.align	4


	//----- nvinfo : EIATTR_CUDA_API_VERSION
	.align		4
        /*0000*/ 	.byte	0x04, 0x37
        /*0002*/ 	.short	(.L_7 - .L_6)
.L_6:
        /*0004*/ 	.word	0x00000082


	//----- nvinfo : EIATTR_KPARAM_INFO
	.align		4
.L_7:
        /*0008*/ 	.byte	0x04, 0x17
        /*000a*/ 	.short	(.L_9 - .L_8)
.L_8:
        /*000c*/ 	.word	0x00000000
        /*0010*/ 	.short	0x0002
        /*0012*/ 	.short	0x0010
        /*0014*/ 	.byte	0x00, 0xf5, 0x21, 0x00


	//----- nvinfo : EIATTR_KPARAM_INFO
	.align		4
.L_9:
        /*0018*/ 	.byte	0x04, 0x17
        /*001a*/ 	.short	(.L_11 - .L_10)
.L_10:
        /*001c*/ 	.word	0x00000000
        /*0020*/ 	.short	0x0001
        /*0022*/ 	.short	0x0008
        /*0024*/ 	.byte	0x00, 0xf0, 0x11, 0x00


	//----- nvinfo : EIATTR_KPARAM_INFO
	.align		4
.L_11:
        /*0028*/ 	.byte	0x04, 0x17
        /*002a*/ 	.short	(.L_13 - .L_12)
.L_12:
        /*002c*/ 	.word	0x00000000
        /*0030*/ 	.short	0x0000
        /*0032*/ 	.short	0x0000
        /*0034*/ 	.byte	0x00, 0xf5, 0x21, 0x00


	//----- nvinfo : EIATTR_SPARSE_MMA_MASK
	.align		4
.L_13:
        /*0038*/ 	.byte	0x03, 0x50
        /*003a*/ 	.short	0x0000


	//----- nvinfo : EIATTR_MAXREG_COUNT
	.align		4
        /*003c*/ 	.byte	0x03, 0x1b
        /*003e*/ 	.short	0x00ff


	//----- nvinfo : EIATTR_NUM_BARRIERS
	.align		4
        /*0040*/ 	.byte	0x02, 0x4c
        /*0042*/ 	.byte	0x01
	.zero		1


	//----- nvinfo : EIATTR_MERCURY_ISA_VERSION
	.align		4
        /*0044*/ 	.byte	0x03, 0x5f
        /*0046*/ 	.short	0x0101


	//----- nvinfo : EIATTR_COOP_GROUP_MASK_REGIDS
	.align		4
        /*0048*/ 	.byte	0x04, 0x29
        /*004a*/ 	.short	(.L_15 - .L_14)


	//   ....[0]....
.L_14:
        /*004c*/ 	.word	0xffffffff


	//   ....[1]....
        /*0050*/ 	.word	0xffffffff


	//   ....[2]....
        /*0054*/ 	.word	0xffffffff


	//   ....[3]....
        /*0058*/ 	.word	0xffffffff


	//   ....[4]....
        /*005c*/ 	.word	0xffffffff


	//----- nvinfo : EIATTR_COOP_GROUP_INSTR_OFFSETS
	.align		4
.L_15:
        /*0060*/ 	.byte	0x04, 0x28
        /*0062*/ 	.short	(.L_17 - .L_16)


	//   ....[0]....
.L_16:
        /*0064*/ 	.word	0x000001f0


	//   ....[1]....
        /*0068*/ 	.word	0x00000230


	//   ....[2]....
        /*006c*/ 	.word	0x00000270


	//   ....[3]....
        /*0070*/ 	.word	0x000002b0


	//   ....[4]....
        /*0074*/ 	.word	0x000002f0


	//----- nvinfo : EIATTR_VRC_CTA_INIT_COUNT
	.align		4
.L_17:
        /*0078*/ 	.byte	0x02, 0x4a
	.zero		1
	.zero		1


	//----- nvinfo : EIATTR_EXIT_INSTR_OFFSETS
	.align		4
        /*007c*/ 	.byte	0x04, 0x1c
        /*007e*/ 	.short	(.L_19 - .L_18)


	//   ....[0]....
.L_18:
        /*0080*/ 	.word	0x000011b0


	//   ....[1]....
        /*0084*/ 	.word	0x00001200


	//----- nvinfo : EIATTR_CRS_STACK_SIZE
	.align		4
.L_19:
        /*0088*/ 	.byte	0x04, 0x1e
        /*008a*/ 	.short	(.L_21 - .L_20)
.L_20:
        /*008c*/ 	.word	0x00000000


	//----- nvinfo : EIATTR_CBANK_PARAM_SIZE
	.align		4
.L_21:
        /*0090*/ 	.byte	0x03, 0x19
        /*0092*/ 	.short	0x0018


	//----- nvinfo : EIATTR_PARAM_CBANK
	.align		4
        /*0094*/ 	.byte	0x04, 0x0a
        /*0096*/ 	.short	(.L_23 - .L_22)
	.align		4
.L_22:
        /*0098*/ 	.word	index@(.nv.constant0._Z4scanPiiS_)
        /*009c*/ 	.short	0x0380
        /*009e*/ 	.short	0x0018


	//----- nvinfo : EIATTR_SW_WAR
	.align		4
.L_23:
        /*00a0*/ 	.byte	0x04, 0x36
        /*00a2*/ 	.short	(.L_25 - .L_24)
.L_24:
        /*00a4*/ 	.word	0x00000008
.L_25:


//--------------------- .nv.callgraph             --------------------------
	.section	.nv.callgraph,"",@"SHT_CUDA_CALLGRAPH"
	.align	4
	.sectionentsize	8
	.align		4
        /*0000*/ 	.word	0x00000000
	.align		4
        /*0004*/ 	.word	0xffffffff
	.align		4
        /*0008*/ 	.word	0x00000000
	.align		4
        /*000c*/ 	.word	0xfffffffe
	.align		4
        /*0010*/ 	.word	0x00000000
	.align		4
        /*0014*/ 	.word	0xfffffffd
	.align		4
        /*0018*/ 	.word	0x00000000
	.align		4
        /*001c*/ 	.word	0xfffffffc


//--------------------- .text._Z4scanPiiS_        --------------------------
	.section	.text._Z4scanPiiS_,"ax",@progbits
	.align	128
        .global         _Z4scanPiiS_
        .type           _Z4scanPiiS_,@function
        .size           _Z4scanPiiS_,(.L_x_14 - _Z4scanPiiS_)
        .other          _Z4scanPiiS_,@"STO_CUDA_ENTRY STV_DEFAULT"
_Z4scanPiiS_:
.text._Z4scanPiiS_:
[----:B------:R-:W-:Y:S01]  /*0000*/  LDC R1, c[0x0][0x37c] ;  /* 0x0000df00ff017b82 */ /* 0x000fe20000000800 */
[----:B------:R-:W0:Y:S01]  /*0010*/  S2R R0, SR_TID.X ;  /* 0x0000000000007919 */ /* 0x000e220000002100 */
[----:B------:R-:W0:Y:S01]  /*0020*/  LDCU UR4, c[0x0][0x388] ;  /* 0x00007100ff0477ac */ /* 0x000e220008000800 */
[----:B------:R-:W-:Y:S01]  /*0030*/  IMAD.MOV.U32 R13, RZ, RZ, RZ ;  /* 0x000000ffff0d7224 */ /* 0x000fe200078e00ff */
[----:B0-----:R-:W-:Y:S01]  /*0040*/  ISETP.GE.AND P1, PT, R0, UR4, PT ;  /* 0x0000000400007c0c */ /* 0x001fe2000bf26270 */
[----:B------:R-:W0:-:S12]  /*0050*/  LDCU.64 UR4, c[0x0][0x358] ;  /* 0x00006b00ff0477ac */ /* 0x000e180008000a00 */
[----:B------:R-:W1:Y:S02]  /*0060*/  @!P1 LDC.64 R10, c[0x0][0x380] ;  /* 0x0000e000ff0a9b82 */ /* 0x000e640000000a00 */
[----:B-1----:R-:W-:-:S05]  /*0070*/  @!P1 IMAD.WIDE.U32 R10, R0, 0x4, R10 ;  /* 0x00000004000a9825 */ /* 0x002fca00078e000a */
[----:B0-----:R0:W2:Y:S01]  /*0080*/  @!P1 LDG.E R13, desc[UR4][R10.64] ;  /* 0x000000040a0d9981 */ /* 0x0010a2000c1e1900 */
[----:B------:R-:W1:Y:S01]  /*0090*/  LDC R5, c[0x0][0x360] ;  /* 0x0000d800ff057b82 */ /* 0x000e620000000800 */
[----:B------:R-:W-:Y:S01]  /*00a0*/  MOV R3, 0x400 ;  /* 0x0000040000037802 */ /* 0x000fe20000000f00 */
[----:B------:R-:W-:Y:S01]  /*00b0*/  BSSY.RECONVERGENT B0, `(.L_x_0) ;  /* 0x0000104000007945 */ /* 0x000fe20003800200 */
[----:B------:R-:W3:Y:S01]  /*00c0*/  S2R R12, SR_CgaCtaId ;  /* 0x00000000000c7919 */ /* 0x000ee20000008800 */
[----:B------:R-:W-:Y:S02]  /*00d0*/  LOP3.LUT P0, R6, R0, 0x1f, RZ, 0xc0, !PT ;  /* 0x0000001f00067812 */ /* 0x000fe4000780c0ff */
[----:B------:R-:W-:Y:S01]  /*00e0*/  VIADD R2, R3, 0x10 ;  /* 0x0000001003027836 */ /* 0x000fe20000000000 */
[----:B------:R-:W4:Y:S04]  /*00f0*/  S2R R4, SR_SWINHI ;  /* 0x0000000000047919 */ /* 0x000f280000002f00 */
[----:B---3--:R-:W-:-:S02]  /*0100*/  LEA R7, R12, R2, 0x18 ;  /* 0x000000020c077211 */ /* 0x008fc400078ec0ff */
[----:B------:R-:W-:Y:S02]  /*0110*/  SHF.R.U32.HI R2, RZ, 0x5, R0 ;  /* 0x00000005ff027819 */ /* 0x000fe40000011600 */
[----:B------:R-:W-:Y:S02]  /*0120*/  MOV R8, R7 ;  /* 0x0000000700087202 */ /* 0x000fe40000000f00 */
[----:B----4-:R-:W-:Y:S02]  /*0130*/  MOV R9, R4 ;  /* 0x0000000400097202 */ /* 0x010fe40000000f00 */
[----:B------:R-:W-:Y:S01]  /*0140*/  LEA R3, R12, R3, 0x18 ;  /* 0x000000030c037211 */ /* 0x000fe200078ec0ff */
[----:B-1----:R-:W-:Y:S02]  /*0150*/  @!P0 IMAD.IADD R4, R2, 0x1, R5 ;  /* 0x0000000102048824 */ /* 0x002fe400078e0205 */
[----:B------:R-:W-:-:S04]  /*0160*/  IMAD.WIDE.U32 R8, R5, 0x4, R8 ;  /* 0x0000000405087825 */ /* 0x000fc800078e0008 */
[--C-:B0-----:R-:W-:Y:S01]  /*0170*/  @!P0 IMAD R10, R4, 0x4, R7.reuse ;  /* 0x00000004040a8824 */ /* 0x101fe200078e0207 */
[----:B------:R-:W-:Y:S01]  /*0180*/  STS.64 [R3], R8 ;  /* 0x0000000803007388 */ /* 0x000fe20000000a00 */
[----:B------:R-:W-:-:S03]  /*0190*/  IMAD R4, R0, 0x4, R7 ;  /* 0x0000000400047824 */ /* 0x000fc600078e0207 */
[----:B------:R-:W-:Y:S01]  /*01a0*/  @!P0 STS [R10], RZ ;  /* 0x000000ff0a008388 */ /* 0x000fe20000000800 */
[----:B------:R-:W-:-:S03]  /*01b0*/  ISETP.NE.AND P0, PT, R6, RZ, PT ;  /* 0x000000ff0600720c */ /* 0x000fc60003f05270 */
[----:B--2---:R-:W-:Y:S01]  /*01c0*/  STS [R4], R13 ;  /* 0x0000000d04007388 */ /* 0x004fe20000000800 */
[----:B------:R-:W-:Y:S06]  /*01d0*/  BAR.SYNC.DEFER_BLOCKING 0x0 ;  /* 0x0000000000007b1d */ /* 0x000fec0000010000 */
[----:B------:R-:W0:Y:S04]  /*01e0*/  LDS R7, [R4] ;  /* 0x0000000004077984 */ /* 0x000e280000000800 */
[----:B0-----:R-:W0:Y:S02]  /*01f0*/  SHFL.UP PT, R11, R7, 0x1, RZ ;  /* 0x04200000070b7989 */ /* 0x001e2400000e00ff */
[----:B0-----:R-:W-:-:S02]  /*0200*/  SEL R12, R11, RZ, P0 ;  /* 0x000000ff0b0c7207 */ /* 0x001fc40000000000 */
[----:B------:R-:W-:Y:S02]  /*0210*/  ISETP.GE.U32.AND P0, PT, R6, 0x2, PT ;  /* 0x000000020600780c */ /* 0x000fe40003f06070 */
[----:B------:R-:W-:-:S05]  /*0220*/  IADD3 R12, PT, PT, R7, R12, RZ ;  /* 0x0000000c070c7210 */ /* 0x000fca0007ffe0ff */
[----:B------:R-:W0:Y:S02]  /*0230*/  SHFL.UP PT, R11, R12, 0x2, RZ ;  /* 0x044000000c0b7989 */ /* 0x000e2400000e00ff */
[----:B0-----:R-:W-:Y:S02]  /*0240*/  SEL R11, R11, RZ, P0 ;  /* 0x000000ff0b0b7207 */ /* 0x001fe40000000000 */
[----:B------:R-:W-:-:S03]  /*0250*/  ISETP.GE.U32.AND P0, PT, R6, 0x4, PT ;  /* 0x000000040600780c */ /* 0x000fc60003f06070 */
[----:B------:R-:W-:-:S05]  /*0260*/  IMAD.IADD R11, R12, 0x1, R11 ;  /* 0x000000010c0b7824 */ /* 0x000fca00078e020b */
        /* <DEDUP_REMOVED lines=9> */
[----:B0-----:R-:W-:-:S05]  /*0300*/  SEL R10, R9, RZ, P0 ;  /* 0x000000ff090a7207 */ /* 0x001fca0000000000 */
[----:B------:R-:W-:Y:S02]  /*0310*/  IMAD.IADD R9, R7, 0x1, R10 ;  /* 0x0000000107097824 */ /* 0x000fe400078e020a */
[----:B------:R-:W-:-:S03]  /*0320*/  VIADD R10, R0, 0x20 ;  /* 0x00000020000a7836 */ /* 0x000fc60000000000 */
[----:B------:R0:W-:Y:S01]  /*0330*/  STS [R4], R9 ;  /* 0x0000000904007388 */ /* 0x0001e20000000800 */
[----:B------:R-:W-:Y:S01]  /*0340*/  BAR.SYNC.DEFER_BLOCKING 0x0 ;  /* 0x0000000000007b1d */ /* 0x000fe20000010000 */
[----:B------:R-:W-:-:S04]  /*0350*/  ISETP.GE.U32.AND P0, PT, R10, R5, PT ;  /* 0x000000050a00720c */ /* 0x000fc80003f06070 */
[----:B------:R-:W-:-:S13]  /*0360*/  ISETP.NE.OR P0, PT, R6, RZ, P0 ;  /* 0x000000ff0600720c */ /* 0x000fda0000705670 */
[----:B0-----:R-:W-:Y:S05]  /*0370*/  @P0 BRA `(.L_x_1) ;  /* 0x0000000c005c0947 */ /* 0x001fea0003800000 */
[----:B------:R-:W-:Y:S01]  /*0380*/  IADD3 R5, PT, PT, R5, -0x21, -R0 ;  /* 0xffffffdf05057810 */ /* 0x000fe20007ffe800 */
[----:B------:R-:W-:Y:S01]  /*0390*/  BSSY.RECONVERGENT B1, `(.L_x_2) ;  /* 0x000006f000017945 */ /* 0x000fe20003800200 */
[----:B------:R-:W-:Y:S02]  /*03a0*/  MOV R6, R10 ;  /* 0x0000000a00067202 */ /* 0x000fe40000000f00 */
[C---:B------:R-:W-:Y:S02]  /*03b0*/  ISETP.GE.U32.AND P0, PT, R5.reuse, 0x1e0, PT ;  /* 0x000001e00500780c */ /* 0x040fe40003f06070 */
[----:B------:R-:W-:-:S04]  /*03c0*/  LEA.HI R5, R5, 0x1, RZ, 0x1b ;  /* 0x0000000105057811 */ /* 0x000fc800078fd8ff */
[----:B------:R-:W-:-:S07]  /*03d0*/  LOP3.LUT R14, R5, 0xf, RZ, 0xc0, !PT ;  /* 0x0000000f050e7812 */ /* 0x000fce00078ec0ff */
[----:B------:R-:W-:Y:S05]  /*03e0*/  @!P0 BRA `(.L_x_3) ;  /* 0x0000000400a48947 */ /* 0x000fea0003800000 */
[----:B------:R-:W-:Y:S01]  /*03f0*/  LOP3.LUT R7, R5, 0xffffff0, RZ, 0xc0, !PT ;  /* 0x0ffffff005077812 */ /* 0x000fe200078ec0ff */
[----:B------:R-:W-:Y:S01]  /*0400*/  BSSY.RECONVERGENT B2, `(.L_x_4) ;  /* 0x0000066000027945 */ /* 0x000fe20003800200 */
[----:B------:R-:W-:-:S03]  /*0410*/  VIADD R6, R0, 0x100 ;  /* 0x0000010000067836 */ /* 0x000fc60000000000 */
[----:B------:R-:W-:-:S07]  /*0420*/  IMAD.MOV R7, RZ, RZ, -R7 ;  /* 0x000000ffff077224 */ /* 0x000fce00078e0a07 */
.L_x_5:
[----:B-1----:R-:W0:Y:S01]  /*0430*/  LDS.64 R8, [R3] ;  /* 0x0000000003087984 */ /* 0x002e220000000a00 */
[----:B------:R-:W-:-:S03]  /*0440*/  VIADD R10, R6, 0xffffff20 ;  /* 0xffffff20060a7836 */ /* 0x000fc60000000000 */
[----:B------:R-:W1:Y:S02]  /*0450*/  LDS R15, [R4+0x7c] ;  /* 0x00007c00040f7984 */ /* 0x000e640000000800 */
[----:B------:R-:W-:-:S05]  /*0460*/  SHF.R.U32.HI R11, RZ, 0x5, R10 ;  /* 0x00000005ff0b7819 */ /* 0x000fca000001160a */
[----:B0-----:R-:W-:-:S05]  /*0470*/  IMAD.WIDE.U32 R8, R11, 0x4, R8 ;  /* 0x000000040b087825 */ /* 0x001fca00078e0008 */
[----:B-1----:R0:W-:Y:S01]  /*0480*/  ATOM.E.ADD.STRONG.GPU PT, RZ, desc[UR4][R8.64], R15 ;  /* 0x8000000f08ff798a */ /* 0x0021e200081ef104 */
[----:B------:R-:W-:-:S03]  /*0490*/  VIADD R12, R6, 0xffffff40 ;  /* 0xffffff40060c7836 */ /* 0x000fc60000000000 */
[----:B------:R-:W1:Y:S02]  /*04a0*/  LDS.64 R10, [R3] ;  /* 0x00000000030a7984 */ /* 0x000e640000000a00 */
[----:B------:R-:W-:Y:S02]  /*04b0*/  SHF.R.U32.HI R13, RZ, 0x5, R12 ;  /* 0x00000005ff0d7819 */ /* 0x000fe4000001160c */
[----:B------:R-:W2:Y:S03]  /*04c0*/  LDS R17, [R4+0x7c] ;  /* 0x00007c0004117984 */ /* 0x000ea60000000800 */
[----:B-1----:R-:W-:-:S05]  /*04d0*/  IMAD.WIDE.U32 R10, R13, 0x4, R10 ;  /* 0x000000040d0a7825 */ /* 0x002fca00078e000a */
[----:B--2---:R1:W-:Y:S01]  /*04e0*/  ATOM.E.ADD.STRONG.GPU PT, RZ, desc[UR4][R10.64], R17 ;  /* 0x800000110aff798a */ /* 0x0043e200081ef104 */
[----:B------:R-:W-:-:S03]  /*04f0*/  IADD3 R16, PT, PT, R6, -0xa0, RZ ;  /* 0xffffff6006107810 */ /* 0x000fc60007ffe0ff */
[----:B------:R-:W2:Y:S01]  /*0500*/  LDS.64 R12, [R3] ;  /* 0x00000000030c7984 */ /* 0x000ea20000000a00 */
[----:B------:R-:W-:-:S03]  /*0510*/  SHF.R.U32.HI R19, RZ, 0x5, R16 ;  /* 0x00000005ff137819 */ /* 0x000fc60000011610 */
[----:B------:R-:W3:Y:S02]  /*0520*/  LDS R21, [R4+0x7c] ;  /* 0x00007c0004157984 */ /* 0x000ee40000000800 */
[----:B--2---:R-:W-:-:S05]  /*0530*/  IMAD.WIDE.U32 R12, R19, 0x4, R12 ;  /* 0x00000004130c7825 */ /* 0x004fca00078e000c */
[----:B---3--:R2:W-:Y:S01]  /*0540*/  ATOM.E.ADD.STRONG.GPU PT, RZ, desc[UR4][R12.64], R21 ;  /* 0x800000150cff798a */ /* 0x0085e200081ef104 */
[----:B0-----:R-:W-:-:S03]  /*0550*/  VIADD R15, R6, 0xffffff80 ;  /* 0xffffff80060f7836 */ /* 0x001fc60000000000 */
[----:B------:R-:W0:Y:S02]  /*0560*/  LDS.64 R8, [R3] ;  /* 0x0000000003087984 */ /* 0x000e240000000a00 */
[----:B------:R-:W-:Y:S02]  /*0570*/  SHF.R.U32.HI R15, RZ, 0x5, R15 ;  /* 0x00000005ff0f7819 */ /* 0x000fe4000001160f */
[----:B------:R-:W3:Y:S03]  /*0580*/  LDS R19, [R4+0x7c] ;  /* 0x00007c0004137984 */ /* 0x000ee60000000800 */
[----:B0-----:R-:W-:-:S05]  /*0590*/  IMAD.WIDE.U32 R8, R15, 0x4, R8 ;  /* 0x000000040f087825 */ /* 0x001fca00078e0008 */
[----:B---3--:R0:W-:Y:S01]  /*05a0*/  ATOM.E.ADD.STRONG.GPU PT, RZ, desc[UR4][R8.64], R19 ;  /* 0x8000001308ff798a */ /* 0x0081e200081ef104 */
[----:B------:R-:W-:-:S03]  /*05b0*/  VIADD R15, R6, 0xffffffa0 ;  /* 0xffffffa0060f7836 */ /* 0x000fc60000000000 */
[----:B-1----:R-:W1:Y:S02]  /*05c0*/  LDS.64 R10, [R3] ;  /* 0x00000000030a7984 */ /* 0x002e640000000a00 */
[----:B------:R-:W-:Y:S02]  /*05d0*/  SHF.R.U32.HI R15, RZ, 0x5, R15 ;  /* 0x00000005ff0f7819 */ /* 0x000fe4000001160f */
[----:B------:R-:W3:Y:S03]  /*05e0*/  LDS R17, [R4+0x7c] ;  /* 0x00007c0004117984 */ /* 0x000ee60000000800 */
[----:B-1----:R-:W-:-:S05]  /*05f0*/  IMAD.WIDE.U32 R10, R15, 0x4, R10 ;  /* 0x000000040f0a7825 */ /* 0x002fca00078e000a */
[----:B---3--:R1:W-:Y:S01]  /*0600*/  ATOM.E.ADD.STRONG.GPU PT, RZ, desc[UR4][R10.64], R17 ;  /* 0x800000110aff798a */ /* 0x0083e200081ef104 */
[----:B------:R-:W-:-:S03]  /*0610*/  VIADD R15, R6, 0xffffffc0 ;  /* 0xffffffc0060f7836 */ /* 0x000fc60000000000 */
[----:B--2---:R-:W2:Y:S02]  /*0620*/  LDS.64 R12, [R3] ;  /* 0x00000000030c7984 */ /* 0x004ea40000000a00 */
[----:B------:R-:W-:Y:S02]  /*0630*/  SHF.R.U32.HI R15, RZ, 0x5, R15 ;  /* 0x00000005ff0f7819 */ /* 0x000fe4000001160f */
[----:B------:R-:W3:Y:S03]  /*0640*/  LDS R21, [R4+0x7c] ;  /* 0x00007c0004157984 */ /* 0x000ee60000000800 */
[----:B--2---:R-:W-:-:S05]  /*0650*/  IMAD.WIDE.U32 R12, R15, 0x4, R12 ;  /* 0x000000040f0c7825 */ /* 0x004fca00078e000c */
[----:B---3--:R2:W-:Y:S01]  /*0660*/  ATOM.E.ADD.STRONG.GPU PT, RZ, desc[UR4][R12.64], R21 ;  /* 0x800000150cff798a */ /* 0x0085e200081ef104 */
[----:B------:R-:W-:-:S03]  /*0670*/  VIADD R15, R6, 0xffffffe0 ;  /* 0xffffffe0060f7836 */ /* 0x000fc60000000000 */
[----:B0-----:R-:W0:Y:S02]  /*0680*/  LDS.64 R8, [R3] ;  /* 0x0000000003087984 */ /* 0x001e240000000a00 */
[----:B------:R-:W-:Y:S02]  /*0690*/  SHF.R.U32.HI R15, RZ, 0x5, R15 ;  /* 0x00000005ff0f7819 */ /* 0x000fe4000001160f */
[----:B------:R-:W3:Y:S03]  /*06a0*/  LDS R19, [R4+0x7c] ;  /* 0x00007c0004137984 */ /* 0x000ee60000000800 */
[----:B0-----:R-:W-:-:S05]  /*06b0*/  IMAD.WIDE.U32 R8, R15, 0x4, R8 ;  /* 0x000000040f087825 */ /* 0x001fca00078e0008 */
[----:B---3--:R0:W-:Y:S01]  /*06c0*/  ATOM.E.ADD.STRONG.GPU PT, RZ, desc[UR4][R8.64], R19 ;  /* 0x8000001308ff798a */ /* 0x0081e200081ef104 */
[----:B------:R-:W-:-:S03]  /*06d0*/  SHF.R.U32.HI R15, RZ, 0x5, R6 ;  /* 0x00000005ff0f7819 */ /* 0x000fc60000011606 */
[----:B-1----:R-:W1:Y:S04]  /*06e0*/  LDS.64 R10, [R3] ;  /* 0x00000000030a7984 */ /* 0x002e680000000a00 */
[----:B------:R-:W3:Y:S01]  /*06f0*/  LDS R17, [R4+0x7c] ;  /* 0x00007c0004117984 */ /* 0x000ee20000000800 */
[----:B-1----:R-:W-:-:S05]  /*0700*/  IMAD.WIDE.U32 R10, R15, 0x4, R10 ;  /* 0x000000040f0a7825 */ /* 0x002fca00078e000a */
[----:B---3--:R1:W-:Y:S01]  /*0710*/  ATOM.E.ADD.STRONG.GPU PT, RZ, desc[UR4][R10.64], R17 ;  /* 0x800000110aff798a */ /* 0x0083e200081ef104 */
[----:B------:R-:W-:-:S03]  /*0720*/  IADD3 R15, PT, PT, R6, 0x20, RZ ;  /* 0x00000020060f7810 */ /* 0x000fc60007ffe0ff */
[----:B--2---:R-:W2:Y:S01]  /*0730*/  LDS.64 R12, [R3] ;  /* 0x00000000030c7984 */ /* 0x004ea20000000a00 */
[----:B------:R-:W-:-:S03]  /*0740*/  SHF.R.U32.HI R15, RZ, 0x5, R15 ;  /* 0x00000005ff0f7819 */ /* 0x000fc6000001160f */
[----:B------:R-:W3:Y:S02]  /*0750*/  LDS R21, [R4+0x7c] ;  /* 0x00007c0004157984 */ /* 0x000ee40000000800 */
        /* <DEDUP_REMOVED lines=26> */
[----:B------:R-:W-:-:S03]  /*0900*/  IADD3 R15, PT, PT, R6, 0xc0, RZ ;  /* 0x000000c0060f7810 */ /* 0x000fc60007ffe0ff */
[----:B-1----:R-:W1:Y:S01]  /*0910*/  LDS.64 R10, [R3] ;  /* 0x00000000030a7984 */ /* 0x002e620000000a00 */
[----:B------:R-:W-:-:S03]  /*0920*/  SHF.R.U32.HI R15, RZ, 0x5, R15 ;  /* 0x00000005ff0f7819 */ /* 0x000fc6000001160f */
[----:B------:R-:W3:Y:S02]  /*0930*/  LDS R17, [R4+0x7c] ;  /* 0x00007c0004117984 */ /* 0x000ee40000000800 */
[----:B-1----:R-:W-:-:S05]  /*0940*/  IMAD.WIDE.U32 R10, R15, 0x4, R10 ;  /* 0x000000040f0a7825 */ /* 0x002fca00078e000a */
[----:B---3--:R1:W-:Y:S01]  /*0950*/  ATOM.E.ADD.STRONG.GPU PT, RZ, desc[UR4][R10.64], R17 ;  /* 0x800000110aff798a */ /* 0x0083e200081ef104 */
[----:B------:R-:W-:-:S03]  /*0960*/  VIADD R15, R6, 0xe0 ;  /* 0x000000e0060f7836 */ /* 0x000fc60000000000 */
[----:B--2---:R-:W2:Y:S02]  /*0970*/  LDS.64 R12, [R3] ;  /* 0x00000000030c7984 */ /* 0x004ea40000000a00 */
[----:B------:R-:W-:Y:S02]  /*0980*/  SHF.R.U32.HI R15, RZ, 0x5, R15 ;  /* 0x00000005ff0f7819 */ /* 0x000fe4000001160f */
[----:B------:R-:W3:Y:S01]  /*0990*/  LDS R21, [R4+0x7c] ;  /* 0x00007c0004157984 */ /* 0x000ee20000000800 */
[----:B------:R-:W-:Y:S02]  /*09a0*/  VIADD R7, R7, 0x10 ;  /* 0x0000001007077836 */ /* 0x000fe40000000000 */
[----:B--2---:R-:W-:-:S05]  /*09b0*/  IMAD.WIDE.U32 R12, R15, 0x4, R12 ;  /* 0x000000040f0c7825 */ /* 0x004fca00078e000c */
[----:B---3--:R1:W-:Y:S01]  /*09c0*/  ATOM.E.ADD.STRONG.GPU PT, RZ, desc[UR4][R12.64], R21 ;  /* 0x800000150cff798a */ /* 0x0083e200081ef104 */
[----:B------:R-:W-:-:S03]  /*09d0*/  VIADD R15, R6, 0x100 ;  /* 0x00000100060f7836 */ /* 0x000fc60000000000 */
[----:B0-----:R-:W0:Y:S01]  /*09e0*/  LDS.64 R8, [R3] ;  /* 0x0000000003087984 */ /* 0x001e220000000a00 */
[----:B------:R-:W-:Y:S02]  /*09f0*/  ISETP.NE.AND P0, PT, R7, RZ, PT ;  /* 0x000000ff0700720c */ /* 0x000fe40003f05270 */
[----:B------:R-:W-:Y:S01]  /*0a00*/  SHF.R.U32.HI R15, RZ, 0x5, R15 ;  /* 0x00000005ff0f7819 */ /* 0x000fe2000001160f */
[----:B------:R-:W2:Y:S01]  /*0a10*/  LDS R19, [R4+0x7c] ;  /* 0x00007c0004137984 */ /* 0x000ea20000000800 */
[----:B------:R-:W-:-:S03]  /*0a20*/  VIADD R6, R6, 0x200 ;  /* 0x0000020006067836 */ /* 0x000fc60000000000 */
[----:B0-----:R-:W-:-:S05]  /*0a30*/  IMAD.WIDE.U32 R8, R15, 0x4, R8 ;  /* 0x000000040f087825 */ /* 0x001fca00078e0008 */
[----:B--2---:R1:W-:Y:S01]  /*0a40*/  ATOM.E.ADD.STRONG.GPU PT, RZ, desc[UR4][R8.64], R19 ;  /* 0x8000001308ff798a */ /* 0x0043e200081ef104 */
[----:B------:R-:W-:Y:S05]  /*0a50*/  @P0 BRA `(.L_x_5) ;  /* 0xfffffff800740947 */ /* 0x000fea000383ffff */
[----:B------:R-:W-:Y:S05]  /*0a60*/  BSYNC.RECONVERGENT B2 ;  /* 0x0000000000027941 */ /* 0x000fea0003800200 */
.L_x_4:
[----:B------:R-:W-:-:S07]  /*0a70*/  IADD3 R6, PT, PT, R6, -0xe0, RZ ;  /* 0xffffff2006067810 */ /* 0x000fce0007ffe0ff */
.L_x_3:
[----:B------:R-:W-:Y:S05]  /*0a80*/  BSYNC.RECONVERGENT B1 ;  /* 0x0000000000017941 */ /* 0x000fea0003800200 */
.L_x_2:
[----:B------:R-:W-:-:S13]  /*0a90*/  ISETP.NE.AND P0, PT, R14, RZ, PT ;  /* 0x000000ff0e00720c */ /* 0x000fda0003f05270 */
[----:B------:R-:W-:Y:S05]  /*0aa0*/  @!P0 BRA `(.L_x_1) ;  /* 0x0000000400908947 */ /* 0x000fea0003800000 */
[----:B------:R-:W-:Y:S01]  /*0ab0*/  ISETP.GE.U32.AND P0, PT, R14, 0x8, PT ;  /* 0x000000080e00780c */ /* 0x000fe20003f06070 */
[----:B------:R-:W-:Y:S01]  /*0ac0*/  BSSY.RECONVERGENT B1, `(.L_x_6) ;  /* 0x0000034000017945 */ /* 0x000fe20003800200 */
[----:B------:R-:W-:-:S04]  /*0ad0*/  LOP3.LUT R7, R5, 0x7, RZ, 0xc0, !PT ;  /* 0x0000000705077812 */ /* 0x000fc800078ec0ff */
[----:B------:R-:W-:-:S07]  /*0ae0*/  ISETP.NE.AND P2, PT, R7, RZ, PT ;  /* 0x000000ff0700720c */ /* 0x000fce0003f45270 */
[----:B------:R-:W-:Y:S06]  /*0af0*/  @!P0 BRA `(.L_x_7) ;  /* 0x0000000000c08947 */ /* 0x000fec0003800000 */
[----:B-1----:R-:W0:Y:S01]  /*0b00*/  LDS.64 R8, [R3] ;  /* 0x0000000003087984 */ /* 0x002e220000000a00 */
[----:B------:R-:W-:-:S03]  /*0b10*/  SHF.R.U32.HI R11, RZ, 0x5, R6 ;  /* 0x00000005ff0b7819 */ /* 0x000fc60000011606 */
[----:B------:R-:W1:Y:S02]  /*0b20*/  LDS R15, [R4+0x7c] ;  /* 0x00007c00040f7984 */ /* 0x000e640000000800 */
        /* <DEDUP_REMOVED lines=8> */
[----:B------:R-:W-:-:S03]  /*0bb0*/  VIADD R14, R6, 0x40 ;  /* 0x00000040060e7836 */ /* 0x000fc60000000000 */
[----:B------:R-:W2:Y:S02]  /*0bc0*/  LDS.64 R12, [R3] ;  /* 0x00000000030c7984 */ /* 0x000ea40000000a00 */
        /* <DEDUP_REMOVED lines=29> */
[----:B-1----:R-:W0:Y:S02]  /*0da0*/  LDS.64 R10, [R3] ;  /* 0x00000000030a7984 */ /* 0x002e240000000a00 */
[----:B------:R-:W-:Y:S02]  /*0db0*/  SHF.R.U32.HI R15, RZ, 0x5, R14 ;  /* 0x00000005ff0f7819 */ /* 0x000fe4000001160e */
[----:B------:R-:W1:Y:S03]  /*0dc0*/  LDS R17, [R4+0x7c] ;  /* 0x00007c0004117984 */ /* 0x000e660000000800 */
[----:B0-----:R-:W-:-:S05]  /*0dd0*/  IMAD.WIDE.U32 R10, R15, 0x4, R10 ;  /* 0x000000040f0a7825 */ /* 0x001fca00078e000a */
[----:B-1----:R2:W-:Y:S01]  /*0de0*/  ATOM.E.ADD.STRONG.GPU PT, RZ, desc[UR4][R10.64], R17 ;  /* 0x800000110aff798a */ /* 0x0025e200081ef104 */
[----:B------:R-:W-:-:S07]  /*0df0*/  VIADD R6, R6, 0x100 ;  /* 0x0000010006067836 */ /* 0x000fce0000000000 */
.L_x_7:
[----:B------:R-:W-:Y:S05]  /*0e00*/  BSYNC.RECONVERGENT B1 ;  /* 0x0000000000017941 */ /* 0x000fea0003800200 */
.L_x_6:
[----:B------:R-:W-:Y:S05]  /*0e10*/  @!P2 BRA `(.L_x_1) ;  /* 0x0000000000b4a947 */ /* 0x000fea0003800000 */
[----:B------:R-:W-:Y:S01]  /*0e20*/  ISETP.GE.U32.AND P0, PT, R7, 0x4, PT ;  /* 0x000000040700780c */ /* 0x000fe20003f06070 */
[----:B------:R-:W-:Y:S01]  /*0e30*/  BSSY.RECONVERGENT B1, `(.L_x_8) ;  /* 0x000001c000017945 */ /* 0x000fe20003800200 */
[----:B------:R-:W-:-:S04]  /*0e40*/  LOP3.LUT R5, R5, 0x3, RZ, 0xc0, !PT ;  /* 0x0000000305057812 */ /* 0x000fc800078ec0ff */
[----:B------:R-:W-:-:S07]  /*0e50*/  ISETP.NE.AND P2, PT, R5, RZ, PT ;  /* 0x000000ff0500720c */ /* 0x000fce0003f45270 */
[----:B------:R-:W-:Y:S06]  /*0e60*/  @!P0 BRA `(.L_x_9) ;  /* 0x0000000000608947 */ /* 0x000fec0003800000 */
[----:B-12---:R-:W0:Y:S01]  /*0e70*/  LDS.64 R8, [R3] ;  /* 0x0000000003087984 */ /* 0x006e220000000a00 */
        /* <DEDUP_REMOVED lines=10> */
[----:B------:R-:W-:-:S03]  /*0f20*/  IADD3 R14, PT, PT, R6, 0x40, RZ ;  /* 0x00000040060e7810 */ /* 0x000fc60007ffe0ff */
[----:B------:R-:W1:Y:S01]  /*0f30*/  LDS.64 R12, [R3] ;  /* 0x00000000030c7984 */ /* 0x000e620000000a00 */
[----:B------:R-:W-:-:S03]  /*0f40*/  SHF.R.U32.HI R19, RZ, 0x5, R14 ;  /* 0x00000005ff137819 */ /* 0x000fc6000001160e */
[----:B------:R-:W2:Y:S02]  /*0f50*/  LDS R17, [R4+0x7c] ;  /* 0x00007c0004117984 */ /* 0x000ea40000000800 */
[----:B-1----:R-:W-:-:S05]  /*0f60*/  IMAD.WIDE.U32 R12, R19, 0x4, R12 ;  /* 0x00000004130c7825 */ /* 0x002fca00078e000c */
[----:B--2---:R3:W-:Y:S01]  /*0f70*/  ATOM.E.ADD.STRONG.GPU PT, RZ, desc[UR4][R12.64], R17 ;  /* 0x800000110cff798a */ /* 0x0047e200081ef104 */
[----:B------:R-:W-:-:S03]  /*0f80*/  VIADD R14, R6, 0x60 ;  /* 0x00000060060e7836 */ /* 0x000fc60000000000 */
[----:B0-----:R-:W0:Y:S02]  /*0f90*/  LDS.64 R8, [R3] ;  /* 0x0000000003087984 */ /* 0x001e240000000a00 */
[----:B------:R-:W-:Y:S02]  /*0fa0*/  SHF.R.U32.HI R19, RZ, 0x5, R14 ;  /* 0x00000005ff137819 */ /* 0x000fe4000001160e */
[----:B------:R-:W1:Y:S03]  /*0fb0*/  LDS R7, [R4+0x7c] ;  /* 0x00007c0004077984 */ /* 0x000e660000000800 */
[----:B0-----:R-:W-:-:S05]  /*0fc0*/  IMAD.WIDE.U32 R8, R19, 0x4, R8 ;  /* 0x0000000413087825 */ /* 0x001fca00078e0008 */
[----:B-1----:R3:W-:Y:S01]  /*0fd0*/  ATOM.E.ADD.STRONG.GPU PT, RZ, desc[UR4][R8.64], R7 ;  /* 0x8000000708ff798a */ /* 0x0027e200081ef104 */
[----:B------:R-:W-:-:S07]  /*0fe0*/  VIADD R6, R6, 0x80 ;  /* 0x0000008006067836 */ /* 0x000fce0000000000 */
.L_x_9:
[----:B------:R-:W-:Y:S05]  /*0ff0*/  BSYNC.RECONVERGENT B1 ;  /* 0x0000000000017941 */ /* 0x000fea0003800200 */
.L_x_8:
[----:B------:R-:W-:Y:S05]  /*1000*/  @!P2 BRA `(.L_x_1) ;  /* 0x000000000038a947 */ /* 0x000fea0003800000 */
[----:B------:R-:W-:Y:S01]  /*1010*/  SHF.R.U32.HI R6, RZ, 0x3, R6 ;  /* 0x00000003ff067819 */ /* 0x000fe20000011606 */
[----:B------:R-:W-:Y:S02]  /*1020*/  IMAD.MOV R5, RZ, RZ, -R5 ;  /* 0x000000ffff057224 */ /* 0x000fe400078e0a05 */
[----:B-123--:R-:W-:Y:S01]  /*1030*/  IMAD.MOV.U32 R13, RZ, RZ, RZ ;  /* 0x000000ffff0d7224 */ /* 0x00efe200078e00ff */
[----:B------:R-:W-:-:S07]  /*1040*/  LOP3.LUT R11, R6, 0x1ffffffc, RZ, 0xc0, !PT ;  /* 0x1ffffffc060b7812 */ /* 0x000fce00078ec0ff */
.L_x_10:
[----:B0-----:R-:W0:Y:S04]  /*1050*/  LDS.64 R6, [R3] ;  /* 0x0000000003067984 */ /* 0x001e280000000a00 */
[----:B------:R-:W1:Y:S01]  /*1060*/  LDS R9, [R4+0x7c] ;  /* 0x00007c0004097984 */ /* 0x000e620000000800 */
[----:B------:R-:W-:Y:S01]  /*1070*/  VIADD R5, R5, 0x1 ;  /* 0x0000000105057836 */ /* 0x000fe20000000000 */
[----:B0-----:R-:W-:-:S04]  /*1080*/  IADD3 R6, P0, PT, R6, R11, RZ ;  /* 0x0000000b06067210 */ /* 0x001fc80007f1e0ff */
[----:B------:R-:W-:Y:S02]  /*1090*/  IADD3.X R7, PT, PT, R7, R13, RZ, P0, !PT ;  /* 0x0000000d07077210 */ /* 0x000fe400007fe4ff */
[----:B------:R-:W-:Y:S02]  /*10a0*/  ISETP.NE.AND P0, PT, R5, RZ, PT ;  /* 0x000000ff0500720c */ /* 0x000fe40003f05270 */
[----:B------:R-:W-:Y:S01]  /*10b0*/  IADD3 R11, P2, PT, R11, 0x4, RZ ;  /* 0x000000040b0b7810 */ /* 0x000fe20007f5e0ff */
[----:B-1----:R0:W-:Y:S04]  /*10c0*/  ATOM.E.ADD.STRONG.GPU PT, RZ, desc[UR4][R6.64], R9 ;  /* 0x8000000906ff798a */ /* 0x0021e800081ef104 */
[----:B------:R-:W-:-:S06]  /*10d0*/  IMAD.X R13, RZ, RZ, R13, P2 ;  /* 0x000000ffff0d7224 */ /* 0x000fcc00010e060d */
[----:B------:R-:W-:Y:S05]  /*10e0*/  @P0 BRA `(.L_x_10) ;  /* 0xfffffffc00d80947 */ /* 0x000fea000383ffff */
.L_x_1:
[----:B------:R-:W-:Y:S05]  /*10f0*/  BSYNC.RECONVERGENT B0 ;  /* 0x0000000000007941 */ /* 0x000fea0003800200 */
.L_x_0:
[----:B------:R-:W-:Y:S01]  /*1100*/  BAR.SYNC.DEFER_BLOCKING 0x0 ;  /* 0x0000000000007b1d */ /* 0x000fe20000010000 */
[----:B------:R-:W-:-:S05]  /*1110*/  ISETP.GE.U32.AND P0, PT, R0, 0x20, PT ;  /* 0x000000200000780c */ /* 0x000fca0003f06070 */
[----:B------:R-:W-:Y:S08]  /*1120*/  BSSY.RECONVERGENT B0, `(.L_x_11) ;  /* 0x0000008000007945 */ /* 0x000ff00003800200 */
[----:B------:R-:W-:Y:S05]  /*1130*/  @!P0 BRA `(.L_x_12) ;  /* 0x0000000000188947 */ /* 0x000fea0003800000 */
[----:B0--3--:R-:W0:Y:S04]  /*1140*/  LDS.64 R6, [R3] ;  /* 0x0000000003067984 */ /* 0x009e280000000a00 */
[----:B------:R-:W3:Y:S01]  /*1150*/  LDS R5, [R4] ;  /* 0x0000000004057984 */ /* 0x000ee20000000800 */
[----:B0-----:R-:W-:-:S06]  /*1160*/  IMAD.WIDE.U32 R6, R2, 0x4, R6 ;  /* 0x0000000402067825 */ /* 0x001fcc00078e0006 */
[----:B------:R-:W3:Y:S02]  /*1170*/  LD.E R6, desc[UR4][R6.64] ;  /* 0x0000000406067980 */ /* 0x000ee4000c101900 */
[----:B---3--:R-:W-:-:S05]  /*1180*/  IMAD.IADD R5, R6, 0x1, R5 ;  /* 0x0000000106057824 */ /* 0x008fca00078e0205 */
[----:B------:R4:W-:Y:S02]  /*1190*/  STS [R4], R5 ;  /* 0x0000000504007388 */ /* 0x0009e40000000800 */
.L_x_12:
[----:B------:R-:W-:Y:S05]  /*11a0*/  BSYNC.RECONVERGENT B0 ;  /* 0x0000000000007941 */ /* 0x000fea0003800200 */
.L_x_11:
[----:B------:R-:W-:Y:S05]  /*11b0*/  @P1 EXIT ;  /* 0x000000000000194d */ /* 0x000fea0003800000 */
[----:B----4-:R-:W4:Y:S01]  /*11c0*/  LDS R5, [R4] ;  /* 0x0000000004057984 */ /* 0x010f220000000800 */
[----:B------:R-:W5:Y:S02]  /*11d0*/  LDC.64 R2, c[0x0][0x390] ;  /* 0x0000e400ff027b82 */ /* 0x000f640000000a00 */
[----:B-----5:R-:W-:-:S05]  /*11e0*/  IMAD.WIDE.U32 R2, R0, 0x4, R2 ;  /* 0x0000000400027825 */ /* 0x020fca00078e0002 */
[----:B----4-:R-:W-:Y:S01]  /*11f0*/  STG.E desc[UR4][R2.64], R5 ;  /* 0x0000000502007986 */ /* 0x010fe2000c101904 */
[----:B------:R-:W-:Y:S05]  /*1200*/  EXIT ;  /* 0x000000000000794d */ /* 0x000fea0003800000 */
.L_x_13:
[----:B------:R-:W-:-:S00]  /*1210*/  BRA `(.L_x_13) ;  /* 0xfffffffc00fc7947 */ /* 0x000fc0000383ffff */
[----:B------:R-:W-:-:S00]  /*1220*/  NOP ;  /* 0x0000000000007918 */ /* 0x000fc00000000000 */
        /* <DEDUP_REMOVED lines=13> */
.L_x_14:


//--------------------- .nv.shared._Z4scanPiiS_   --------------------------
	.section	.nv.shared._Z4scanPiiS_,"aw",@nobits
	.sectionflags	@""
	.align	16
.nv.shared._Z4scanPiiS_:
	.zero		1040


//--------------------- .nv.shared.reserved.0     --------------------------
	.section	.nv.shared.reserved.0,"aw",@nobits
	.weak		__nv_reservedSMEM_offset_0_alias
	.size		__nv_reservedSMEM_offset_0_alias, 0, 64
	.other		__nv_reservedSMEM_offset_0_alias,@"STO_CUDA_RESERVED_SHARED STV_DEFAULT"
__nv_reservedSMEM_offset_0_alias:
	.zero		0
	.zero		64


//--------------------- .nv.constant0._Z4scanPiiS_ --------------------------
	.section	.nv.constant0._Z4scanPiiS_,"a",@progbits
	.sectionflags	@""
	.align	4
.nv.constant0._Z4scanPiiS_:
	.zero		920


//--------------------- SYMBOLS --------------------------

	.type		.nv.reservedSmem.offset0,@object
	.size		.nv.reservedSmem.offset0,0x4
	.type		.nv.reservedSmem.cap,@object
	.size		.nv.reservedSmem.cap,0x4
